//
// Generated by NVIDIA NVVM Compiler
//
// Compiler Build ID: CL-36424714
// Cuda compilation tools, release 13.0, V13.0.88
// Based on NVVM 20.0.0
//

.version 9.0
.target sm_100
.address_size 64

	// .globl	_Z21logistic_x_ent_kerneliPfS_S_S_

.visible .entry _Z21logistic_x_ent_kerneliPfS_S_S_(
	.param .u32 _Z21logistic_x_ent_kerneliPfS_S_S__param_0,
	.param .u64 .ptr .align 1 _Z21logistic_x_ent_kerneliPfS_S_S__param_1,
	.param .u64 .ptr .align 1 _Z21logistic_x_ent_kerneliPfS_S_S__param_2,
	.param .u64 .ptr .align 1 _Z21logistic_x_ent_kerneliPfS_S_S__param_3,
	.param .u64 .ptr .align 1 _Z21logistic_x_ent_kerneliPfS_S_S__param_4
)
{
	.reg .pred 	%p<8>;
	.reg .b32 	%r<17>;
	.reg .b32 	%f<55>;
	.reg .b64 	%rd<14>;

	ld.param.u32 	%r2, [_Z21logistic_x_ent_kerneliPfS_S_S__param_0];
	ld.param.u64 	%rd1, [_Z21logistic_x_ent_kerneliPfS_S_S__param_1];
	ld.param.u64 	%rd2, [_Z21logistic_x_ent_kerneliPfS_S_S__param_2];
	ld.param.u64 	%rd3, [_Z21logistic_x_ent_kerneliPfS_S_S__param_3];
	ld.param.u64 	%rd4, [_Z21logistic_x_ent_kerneliPfS_S_S__param_4];
	mov.u32 	%r3, %ctaid.x;
	mov.u32 	%r4, %ctaid.y;
	mov.u32 	%r5, %nctaid.x;
	mad.lo.s32 	%r6, %r4, %r5, %r3;
	mov.u32 	%r7, %ntid.x;
	mov.u32 	%r8, %tid.x;
	mad.lo.s32 	%r1, %r6, %r7, %r8;
	setp.ge.s32 	%p1, %r1, %r2;
	@%p1 bra 	$L__BB0_2;
	cvta.to.global.u64 	%rd5, %rd2;
	cvta.to.global.u64 	%rd6, %rd1;
	cvta.to.global.u64 	%rd7, %rd4;
	cvta.to.global.u64 	%rd8, %rd3;
	mul.wide.s32 	%rd9, %r1, 4;
	add.s64 	%rd10, %rd5, %rd9;
	ld.global.f32 	%f1, [%rd10];
	add.s64 	%rd11, %rd6, %rd9;
	ld.global.f32 	%f2, [%rd11];
	neg.f32 	%f3, %f1;
	add.f32 	%f4, %f2, 0f33D6BF95;
	setp.lt.f32 	%p2, %f4, 0f00800000;
	mul.f32 	%f5, %f4, 0f4B000000;
	selp.f32 	%f6, %f5, %f4, %p2;
	selp.f32 	%f7, 0fC1B80000, 0f00000000, %p2;
	mov.b32 	%r9, %f6;
	add.s32 	%r10, %r9, -1059760811;
	and.b32  	%r11, %r10, -8388608;
	sub.s32 	%r12, %r9, %r11;
	mov.b32 	%f8, %r12;
	cvt.rn.f32.s32 	%f9, %r11;
	fma.rn.f32 	%f10, %f9, 0f34000000, %f7;
	add.f32 	%f11, %f8, 0fBF800000;
	fma.rn.f32 	%f12, %f11, 0fBE055027, 0f3E1039F6;
	fma.rn.f32 	%f13, %f12, %f11, 0fBDF8CDCC;
	fma.rn.f32 	%f14, %f13, %f11, 0f3E0F2955;
	fma.rn.f32 	%f15, %f14, %f11, 0fBE2AD8B9;
	fma.rn.f32 	%f16, %f15, %f11, 0f3E4CED0B;
	fma.rn.f32 	%f17, %f16, %f11, 0fBE7FFF22;
	fma.rn.f32 	%f18, %f17, %f11, 0f3EAAAA78;
	fma.rn.f32 	%f19, %f18, %f11, 0fBF000000;
	mul.f32 	%f20, %f11, %f19;
	fma.rn.f32 	%f21, %f20, %f11, %f11;
	fma.rn.f32 	%f22, %f10, 0f3F317218, %f21;
	setp.gt.u32 	%p3, %r9, 2139095039;
	fma.rn.f32 	%f23, %f6, 0f7F800000, 0f7F800000;
	selp.f32 	%f24, %f23, %f22, %p3;
	setp.eq.f32 	%p4, %f6, 0f00000000;
	selp.f32 	%f25, 0fFF800000, %f24, %p4;
	mul.f32 	%f26, %f25, %f3;
	mov.f32 	%f27, 0f3F800000;
	sub.f32 	%f28, %f27, %f1;
	sub.f32 	%f29, %f27, %f2;
	add.f32 	%f30, %f29, 0f33D6BF95;
	setp.lt.f32 	%p5, %f30, 0f00800000;
	mul.f32 	%f31, %f30, 0f4B000000;
	selp.f32 	%f32, %f31, %f30, %p5;
	selp.f32 	%f33, 0fC1B80000, 0f00000000, %p5;
	mov.b32 	%r13, %f32;
	add.s32 	%r14, %r13, -1059760811;
	and.b32  	%r15, %r14, -8388608;
	sub.s32 	%r16, %r13, %r15;
	mov.b32 	%f34, %r16;
	cvt.rn.f32.s32 	%f35, %r15;
	fma.rn.f32 	%f36, %f35, 0f34000000, %f33;
	add.f32 	%f37, %f34, 0fBF800000;
	fma.rn.f32 	%f38, %f37, 0fBE055027, 0f3E1039F6;
	fma.rn.f32 	%f39, %f38, %f37, 0fBDF8CDCC;
	fma.rn.f32 	%f40, %f39, %f37, 0f3E0F2955;
	fma.rn.f32 	%f41, %f40, %f37, 0fBE2AD8B9;
	fma.rn.f32 	%f42, %f41, %f37, 0f3E4CED0B;
	fma.rn.f32 	%f43, %f42, %f37, 0fBE7FFF22;
	fma.rn.f32 	%f44, %f43, %f37, 0f3EAAAA78;
	fma.rn.f32 	%f45, %f44, %f37, 0fBF000000;
	mul.f32 	%f46, %f37, %f45;
	fma.rn.f32 	%f47, %f46, %f37, %f37;
	fma.rn.f32 	%f48, %f36, 0f3F317218, %f47;
	setp.gt.u32 	%p6, %r13, 2139095039;
	fma.rn.f32 	%f49, %f32, 0f7F800000, 0f7F800000;
	selp.f32 	%f50, %f49, %f48, %p6;
	setp.eq.f32 	%p7, %f32, 0f00000000;
	selp.f32 	%f51, 0fFF800000, %f50, %p7;
	mul.f32 	%f52, %f28, %f51;
	sub.f32 	%f53, %f26, %f52;
	add.s64 	%rd12, %rd7, %rd9;
	st.global.f32 	[%rd12], %f53;
	sub.f32 	%f54, %f1, %f2;
	add.s64 	%rd13, %rd8, %rd9;
	st.global.f32 	[%rd13], %f54;
$L__BB0_2:
	ret;

}


// ===== COMPILED SASS (sm_100) =====

	.target	sm_100

	.elftype	@"ET_EXEC"


//--------------------- .note.nv.tkinfo           --------------------------
	.section	.note.nv.tkinfo,"",@"SHT_NOTE"
	.sectionflags	@"SHF_NOTE_NV_TKINFO"
	.tkinfo
        /*0018*/ 	.word	0x00000002
        /*0030*/ 	.string	""
        /*0030*/ 	.string	"ptxas"
        /*0030*/ 	.string	"Cuda compilation tools, release 13.0, V13.0.88"
        /*0030*/ 	.string	"Build cuda_13.0.r13.0/compiler.36424714_0"
        /*0030*/ 	.string	"-arch sm_100 -m 64 "



//--------------------- .note.nv.cuinfo           --------------------------
	.section	.note.nv.cuinfo,"",@"SHT_NOTE"
	.sectionflags	@"SHF_NOTE_NV_CUINFO"
        /*0018*/ 	.short	0x0002
        /*001a*/ 	.short	0x0064
        /*001c*/ 	.short	0x0082
	.zero		2


//--------------------- .nv.info                  --------------------------
	.section	.nv.info,"",@"SHT_CUDA_INFO"
	.align	4


	//----- nvinfo : EIATTR_REGCOUNT
	.align		4
        /*0000*/ 	.byte	0x04, 0x2f
        /*0002*/ 	.short	(.L_1 - .L_0)
	.align		4
.L_0:
        /*0004*/ 	.word	index@(_Z21logistic_x_ent_kerneliPfS_S_S_)
        /*0008*/ 	.word	0x00000012


	//----- nvinfo : EIATTR_FRAME_SIZE
	.align		4
.L_1:
        /*000c*/ 	.byte	0x04, 0x11
        /*000e*/ 	.short	(.L_3 - .L_2)
	.align		4
.L_2:
        /*0010*/ 	.word	index@(_Z21logistic_x_ent_kerneliPfS_S_S_)
        /*0014*/ 	.word	0x00000000


	//----- nvinfo : EIATTR_MIN_STACK_SIZE
	.align		4
.L_3:
        /*0018*/ 	.byte	0x04, 0x12
        /*001a*/ 	.short	(.L_5 - .L_4)
	.align		4
.L_4:
        /*001c*/ 	.word	index@(_Z21logistic_x_ent_kerneliPfS_S_S_)
        /*0020*/ 	.word	0x00000000
.L_5:


//--------------------- .nv.compat                --------------------------
	.section	.nv.compat,"",@"SHT_CUDA_COMPAT_INFO"
	.align	4
        /*0000*/ 	.byte	0x02, 0x09, 0x00, 0x00, 0x02, 0x02, 0x01, 0x00, 0x02, 0x05, 0x05, 0x00, 0x03, 0x07, 0x01, 0x01
        /*0010*/ 	.byte	0x02, 0x03, 0x00, 0x00, 0x02, 0x06, 0x01, 0x00, 0x04, 0x0b, 0x08, 0x00, 0x01, 0x00, 0x00, 0x00
        /*0020*/ 	.byte	0x00, 0x00, 0x00, 0x00


//--------------------- .nv.info._Z21logistic_x_ent_kerneliPfS_S_S_ --------------------------
	.section	.nv.info._Z21logistic_x_ent_kerneliPfS_S_S_,"",@"SHT_CUDA_INFO"
	.sectionflags	@""
	.align	4


	//----- nvinfo : EIATTR_CUDA_API_VERSION
	.align		4
        /*0000*/ 	.byte	0x04, 0x37
        /*0002*/ 	.short	(.L_7 - .L_6)
.L_6:
        /*0004*/ 	.word	0x00000082


	//----- nvinfo : EIATTR_KPARAM_INFO
	.align		4
.L_7:
        /*0008*/ 	.byte	0x04, 0x17
        /*000a*/ 	.short	(.L_9 - .L_8)
.L_8:
        /*000c*/ 	.word	0x00000000
        /*0010*/ 	.short	0x0004
        /*0012*/ 	.short	0x0020
        /*0014*/ 	.byte	0x00, 0xf5, 0x21, 0x00


	//----- nvinfo : EIATTR_KPARAM_INFO
	.align		4
.L_9:
        /*0018*/ 	.byte	0x04, 0x17
        /*001a*/ 	.short	(.L_11 - .L_10)
.L_10:
        /*001c*/ 	.word	0x00000000
        /*0020*/ 	.short	0x0003
        /*0022*/ 	.short	0x0018
        /*0024*/ 	.byte	0x00, 0xf5, 0x21, 0x00


	//----- nvinfo : EIATTR_KPARAM_INFO
	.align		4
.L_11:
        /*0028*/ 	.byte	0x04, 0x17
        /*002a*/ 	.short	(.L_13 - .L_12)
.L_12:
        /*002c*/ 	.word	0x00000000
        /*0030*/ 	.short	0x0002
        /*0032*/ 	.short	0x0010
        /*0034*/ 	.byte	0x00, 0xf5, 0x21, 0x00


	//----- nvinfo : EIATTR_KPARAM_INFO
	.align		4
.L_13:
        /*0038*/ 	.byte	0x04, 0x17
        /*003a*/ 	.short	(.L_15 - .L_14)
.L_14:
        /*003c*/ 	.word	0x00000000
        /*0040*/ 	.short	0x0001
        /*0042*/ 	.short	0x0008
        /*0044*/ 	.byte	0x00, 0xf5, 0x21, 0x00


	//----- nvinfo : EIATTR_KPARAM_INFO
	.align		4
.L_15:
        /*0048*/ 	.byte	0x04, 0x17
        /*004a*/ 	.short	(.L_17 - .L_16)
.L_16:
        /*004c*/ 	.word	0x00000000
        /*0050*/ 	.short	0x0000
        /*0052*/ 	.short	0x0000
        /*0054*/ 	.byte	0x00, 0xf0, 0x11, 0x00


	//----- nvinfo : EIATTR_SPARSE_MMA_MASK
	.align		4
.L_17:
        /*0058*/ 	.byte	0x03, 0x50
        /*005a*/ 	.short	0x0000


	//----- nvinfo : EIATTR_MAXREG_COUNT
	.align		4
        /*005c*/ 	.byte	0x03, 0x1b
        /*005e*/ 	.short	0x00ff


	//----- nvinfo : EIATTR_MERCURY_ISA_VERSION
	.align		4
        /*0060*/ 	.byte	0x03, 0x5f
        /*0062*/ 	.short	0x0101


	//----- nvinfo : EIATTR_VRC_CTA_INIT_COUNT
	.align		4
        /*0064*/ 	.byte	0x02, 0x4a
	.zero		1
	.zero		1


	//----- nvinfo : EIATTR_EXIT_INSTR_OFFSETS
	.align		4
        /*0068*/ 	.byte	0x04, 0x1c
        /*006a*/ 	.short	(.L_19 - .L_18)


	//   ....[0]....
.L_18:
        /*006c*/ 	.word	0x000000a0


	//   ....[1]....
        /*0070*/ 	.word	0x00000510


	//----- nvinfo : EIATTR_CBANK_PARAM_SIZE
	.align		4
.L_19:
        /*0074*/ 	.byte	0x03, 0x19
        /*0076*/ 	.short	0x0028


	//----- nvinfo : EIATTR_PARAM_CBANK
	.align		4
        /*0078*/ 	.byte	0x04, 0x0a
        /*007a*/ 	.short	(.L_21 - .L_20)
	.align		4
.L_20:
        /*007c*/ 	.word	index@(.nv.constant0._Z21logistic_x_ent_kerneliPfS_S_S_)
        /*0080*/ 	.short	0x0380
        /*0082*/ 	.short	0x0028


	//----- nvinfo : EIATTR_SW_WAR
	.align		4
.L_21:
        /*0084*/ 	.byte	0x04, 0x36
        /*0086*/ 	.short	(.L_23 - .L_22)
.L_22:
        /*0088*/ 	.word	0x00000008
.L_23:


//--------------------- .nv.callgraph             --------------------------
	.section	.nv.callgraph,"",@"SHT_CUDA_CALLGRAPH"
	.align	4
	.sectionentsize	8
	.align		4
        /*0000*/ 	.word	0x00000000
	.align		4
        /*0004*/ 	.word	0xffffffff
	.align		4
        /*0008*/ 	.word	0x00000000
	.align		4
        /*000c*/ 	.word	0xfffffffe
	.align		4
        /*0010*/ 	.word	0x00000000
	.align		4
        /*0014*/ 	.word	0xfffffffd
	.align		4
        /*0018*/ 	.word	0x00000000
	.align		4
        /*001c*/ 	.word	0xfffffffc


//--------------------- .text._Z21logistic_x_ent_kerneliPfS_S_S_ --------------------------
	.section	.text._Z21logistic_x_ent_kerneliPfS_S_S_,"ax",@progbits
	.align	128
        .global         _Z21logistic_x_ent_kerneliPfS_S_S_
        .type           _Z21logistic_x_ent_kerneliPfS_S_S_,@function
        .size           _Z21logistic_x_ent_kerneliPfS_S_S_,(.L_x_1 - _Z21logistic_x_ent_kerneliPfS_S_S_)
        .other          _Z21logistic_x_ent_kerneliPfS_S_S_,@"STO_CUDA_ENTRY STV_DEFAULT"
_Z21logistic_x_ent_kerneliPfS_S_S_:
.text._Z21logistic_x_ent_kerneliPfS_S_S_:
[----:B------:R-:W-:Y:S01]  /*0000*/  LDC R1, c[0x0][0x37c] ;  /* 0x0000df00ff017b82 */ /* 0x000fe20000000800 */
[----:B------:R-:W0:Y:S07]  /*0010*/  S2R R3, SR_TID.X ;  /* 0x0000000000037919 */ /* 0x000e2e0000002100 */
[----:B------:R-:W-:Y:S01]  /*0020*/  S2UR UR4, SR_CTAID.X ;  /* 0x00000000000479c3 */ /* 0x000fe20000002500 */
[----:B------:R-:W1:Y:S01]  /*0030*/  LDCU UR6, c[0x0][0x370] ;  /* 0x00006e00ff0677ac */ /* 0x000e620008000800 */
[----:B------:R-:W2:Y:S06]  /*0040*/  LDCU UR7, c[0x0][0x380] ;  /* 0x00007000ff0777ac */ /* 0x000eac0008000800 */
[----:B------:R-:W1:Y:S08]  /*0050*/  S2UR UR5, SR_CTAID.Y ;  /* 0x00000000000579c3 */ /* 0x000e700000002600 */
[----:B------:R-:W0:Y:S01]  /*0060*/  LDC R0, c[0x0][0x360] ;  /* 0x0000d800ff007b82 */ /* 0x000e220000000800 */
[----:B-1----:R-:W-:-:S06]  /*0070*/  UIMAD UR4, UR5, UR6, UR4 ;  /* 0x00000006050472a4 */ /* 0x002fcc000f8e0204 */
[----:B0-----:R-:W-:-:S05]  /*0080*/  IMAD R0, R0, UR4, R3 ;  /* 0x0000000400007c24 */ /* 0x001fca000f8e0203 */
[----:B--2---:R-:W-:-:S13]  /*0090*/  ISETP.GE.AND P0, PT, R0, UR7, PT ;  /* 0x0000000700007c0c */ /* 0x004fda000bf06270 */
[----:B------:R-:W-:Y:S05]  /*00a0*/  @P0 EXIT ;  /* 0x000000000000094d */ /* 0x000fea0003800000 */
[----:B------:R-:W0:Y:S01]  /*00b0*/  LDC.64 R6, c[0x0][0x388] ;  /* 0x0000e200ff067b82 */ /* 0x000e220000000a00 */
[----:B------:R-:W1:Y:S07]  /*00c0*/  LDCU.64 UR4, c[0x0][0x358] ;  /* 0x00006b00ff0477ac */ /* 0x000e6e0008000a00 */
[----:B------:R-:W2:Y:S01]  /*00d0*/  LDC.64 R4, c[0x0][0x390] ;  /* 0x0000e400ff047b82 */ /* 0x000ea20000000a00 */
[----:B0-----:R-:W-:-:S05]  /*00e0*/  IMAD.WIDE R6, R0, 0x4, R6 ;  /* 0x0000000400067825 */ /* 0x001fca00078e0206 */
[----:B-1----:R0:W3:Y:S01]  /*00f0*/  LDG.E R2, desc[UR4][R6.64] ;  /* 0x0000000406027981 */ /* 0x0020e2000c1e1900 */
[----:B--2---:R-:W-:-:S05]  /*0100*/  IMAD.WIDE R4, R0, 0x4, R4 ;  /* 0x0000000400047825 */ /* 0x004fca00078e0204 */
[----:B------:R1:W2:Y:S01]  /*0110*/  LDG.E R3, desc[UR4][R4.64] ;  /* 0x0000000404037981 */ /* 0x0002a2000c1e1900 */
[----:B0-----:R-:W-:Y:S02]  /*0120*/  HFMA2 R7, -RZ, RZ, 1.5048828125, 33.21875 ;  /* 0x3e055027ff077431 */ /* 0x001fe400000001ff */
[C---:B---3--:R-:W-:Y:S01]  /*0130*/  FADD R8, -R2.reuse, 1 ;  /* 0x3f80000002087421 */ /* 0x048fe20000000100 */
[----:B------:R-:W-:-:S03]  /*0140*/  FADD R9, R2, 1.0000000116860974231e-07 ;  /* 0x33d6bf9502097421 */ /* 0x000fc60000000000 */
[----:B------:R-:W-:Y:S02]  /*0150*/  FADD R8, R8, 1.0000000116860974231e-07 ;  /* 0x33d6bf9508087421 */ /* 0x000fe40000000000 */
[----:B------:R-:W-:-:S03]  /*0160*/  FSETP.GEU.AND P0, PT, R9, 1.175494350822287508e-38, PT ;  /* 0x008000000900780b */ /* 0x000fc60003f0e000 */
[----:B------:R-:W-:-:S10]  /*0170*/  FSETP.GEU.AND P1, PT, R8, 1.175494350822287508e-38, PT ;  /* 0x008000000800780b */ /* 0x000fd40003f2e000 */
[----:B------:R-:W-:-:S03]  /*0180*/  @!P0 FMUL R9, R9, 8388608 ;  /* 0x4b00000009098820 */ /* 0x000fc60000400000 */
[----:B------:R-:W-:Y:S02]  /*0190*/  @!P1 FMUL R8, R8, 8388608 ;  /* 0x4b00000008089820 */ /* 0x000fe40000400000 */
[----:B-1----:R-:W-:-:S03]  /*01a0*/  IADD3 R4, PT, PT, R9, -0x3f2aaaab, RZ ;  /* 0xc0d5555509047810 */ /* 0x002fc60007ffe0ff */
[----:B------:R-:W-:Y:S02]  /*01b0*/  IADD3 R10, PT, PT, R8, -0x3f2aaaab, RZ ;  /* 0xc0d55555080a7810 */ /* 0x000fe40007ffe0ff */
[----:B------:R-:W-:Y:S02]  /*01c0*/  LOP3.LUT R4, R4, 0xff800000, RZ, 0xc0, !PT ;  /* 0xff80000004047812 */ /* 0x000fe400078ec0ff */
[----:B------:R-:W-:Y:S02]  /*01d0*/  LOP3.LUT R11, R10, 0xff800000, RZ, 0xc0, !PT ;  /* 0xff8000000a0b7812 */ /* 0x000fe400078ec0ff */
[----:B------:R-:W-:Y:S02]  /*01e0*/  IADD3 R10, PT, PT, R9, -R4, RZ ;  /* 0x80000004090a7210 */ /* 0x000fe40007ffe0ff */
[-C--:B------:R-:W-:Y:S02]  /*01f0*/  IADD3 R6, PT, PT, R8, -R11.reuse, RZ ;  /* 0x8000000b08067210 */ /* 0x080fe40007ffe0ff */
[----:B------:R-:W-:Y:S01]  /*0200*/  I2FP.F32.S32 R11, R11 ;  /* 0x0000000b000b7245 */ /* 0x000fe20000201400 */
[----:B------:R-:W-:Y:S01]  /*0210*/  FADD R10, R10, -1 ;  /* 0xbf8000000a0a7421 */ /* 0x000fe20000000000 */
[----:B------:R-:W-:Y:S01]  /*0220*/  FSETP.NEU.AND P2, PT, R8, RZ, PT ;  /* 0x000000ff0800720b */ /* 0x000fe20003f4d000 */
[----:B------:R-:W-:-:S04]  /*0230*/  FADD R5, R6, -1 ;  /* 0xbf80000006057421 */ /* 0x000fc80000000000 */
[-C--:B------:R-:W-:Y:S01]  /*0240*/  FFMA R6, R5, -R7.reuse, 0.14084610342979431152 ;  /* 0x3e1039f605067423 */ /* 0x080fe20000000807 */
[----:B------:R-:W-:-:S03]  /*0250*/  FFMA R7, R10, -R7, 0.14084610342979431152 ;  /* 0x3e1039f60a077423 */ /* 0x000fc60000000807 */
[----:B------:R-:W-:Y:S01]  /*0260*/  FFMA R6, R5, R6, -0.12148627638816833496 ;  /* 0xbdf8cdcc05067423 */ /* 0x000fe20000000006 */
[----:B------:R-:W-:-:S03]  /*0270*/  FFMA R7, R10, R7, -0.12148627638816833496 ;  /* 0xbdf8cdcc0a077423 */ /* 0x000fc60000000007 */
[----:B------:R-:W-:Y:S01]  /*0280*/  FFMA R6, R5, R6, 0.13980610668659210205 ;  /* 0x3e0f295505067423 */ /* 0x000fe20000000006 */
[----:B------:R-:W-:-:S03]  /*0290*/  FFMA R7, R10, R7, 0.13980610668659210205 ;  /* 0x3e0f29550a077423 */ /* 0x000fc60000000007 */
[----:B------:R-:W-:Y:S01]  /*02a0*/  FFMA R6, R5, R6, -0.16684235632419586182 ;  /* 0xbe2ad8b905067423 */ /* 0x000fe20000000006 */
[----:B------:R-:W-:-:S03]  /*02b0*/  FFMA R7, R10, R7, -0.16684235632419586182 ;  /* 0xbe2ad8b90a077423 */ /* 0x000fc60000000007 */
[----:B------:R-:W-:Y:S01]  /*02c0*/  FFMA R6, R5, R6, 0.20012299716472625732 ;  /* 0x3e4ced0b05067423 */ /* 0x000fe20000000006 */
[----:B------:R-:W-:-:S03]  /*02d0*/  FFMA R7, R10, R7, 0.20012299716472625732 ;  /* 0x3e4ced0b0a077423 */ /* 0x000fc60000000007 */
[----:B------:R-:W-:Y:S01]  /*02e0*/  FFMA R6, R5, R6, -0.24999669194221496582 ;  /* 0xbe7fff2205067423 */ /* 0x000fe20000000006 */
[----:B------:R-:W-:-:S03]  /*02f0*/  FFMA R7, R10, R7, -0.24999669194221496582 ;  /* 0xbe7fff220a077423 */ /* 0x000fc60000000007 */
[C---:B------:R-:W-:Y:S01]  /*0300*/  FFMA R12, R5.reuse, R6, 0.33333182334899902344 ;  /* 0x3eaaaa78050c7423 */ /* 0x040fe20000000006 */
[----:B------:R-:W-:Y:S01]  /*0310*/  FFMA R7, R10, R7, 0.33333182334899902344 ;  /* 0x3eaaaa780a077423 */ /* 0x000fe20000000007 */
[----:B------:R-:W-:Y:S02]  /*0320*/  FSEL R6, RZ, -23, P1 ;  /* 0xc1b80000ff067808 */ /* 0x000fe40000800000 */
[----:B------:R-:W-:Y:S01]  /*0330*/  FFMA R12, R5, R12, -0.5 ;  /* 0xbf000000050c7423 */ /* 0x000fe2000000000c */
[----:B------:R-:W-:Y:S02]  /*0340*/  ISETP.GT.U32.AND P1, PT, R8, 0x7f7fffff, PT ;  /* 0x7f7fffff0800780c */ /* 0x000fe40003f24070 */
[----:B------:R-:W-:Y:S01]  /*0350*/  FFMA R14, R11, 1.1920928955078125e-07, R6 ;  /* 0x340000000b0e7823 */ /* 0x000fe20000000006 */
[----:B------:R-:W-:Y:S01]  /*0360*/  FMUL R12, R5, R12 ;  /* 0x0000000c050c7220 */ /* 0x000fe20000400000 */
[----:B------:R-:W-:Y:S02]  /*0370*/  FSEL R11, RZ, -23, P0 ;  /* 0xc1b80000ff0b7808 */ /* 0x000fe40000000000 */
[----:B------:R-:W-:Y:S01]  /*0380*/  ISETP.GT.U32.AND P0, PT, R9, 0x7f7fffff, PT ;  /* 0x7f7fffff0900780c */ /* 0x000fe20003f04070 */
[----:B------:R-:W-:Y:S01]  /*0390*/  FFMA R15, R5, R12, R5 ;  /* 0x0000000c050f7223 */ /* 0x000fe20000000005 */
[----:B------:R-:W-:Y:S01]  /*03a0*/  FFMA R5, R10, R7, -0.5 ;  /* 0xbf0000000a057423 */ /* 0x000fe20000000007 */
[----:B------:R-:W-:Y:S01]  /*03b0*/  I2FP.F32.S32 R12, R4 ;  /* 0x00000004000c7245 */ /* 0x000fe20000201400 */
[----:B------:R-:W0:Y:S01]  /*03c0*/  LDC.64 R6, c[0x0][0x3a0] ;  /* 0x0000e800ff067b82 */ /* 0x000e220000000a00 */
[----:B------:R-:W-:Y:S01]  /*03d0*/  FFMA R14, R14, 0.69314718246459960938, R15 ;  /* 0x3f3172180e0e7823 */ /* 0x000fe2000000000f */
[----:B------:R-:W-:-:S02]  /*03e0*/  FMUL R13, R10, R5 ;  /* 0x000000050a0d7220 */ /* 0x000fc40000400000 */
[----:B------:R-:W-:Y:S01]  /*03f0*/  FFMA R11, R12, 1.1920928955078125e-07, R11 ;  /* 0x340000000c0b7823 */ /* 0x000fe2000000000b */
[----:B------:R-:W-:Y:S01]  /*0400*/  MOV R12, 0x7f800000 ;  /* 0x7f800000000c7802 */ /* 0x000fe20000000f00 */
[----:B------:R-:W-:Y:S02]  /*0410*/  FFMA R10, R10, R13, R10 ;  /* 0x0000000d0a0a7223 */ /* 0x000fe4000000000a */
[----:B------:R-:W1:Y:S02]  /*0420*/  LDC.64 R4, c[0x0][0x398] ;  /* 0x0000e600ff047b82 */ /* 0x000e640000000a00 */
[-C--:B------:R-:W-:Y:S01]  /*0430*/  @P1 FFMA R14, R8, R12.reuse, +INF ;  /* 0x7f800000080e1423 */ /* 0x080fe2000000000c */
[----:B------:R-:W-:Y:S01]  /*0440*/  FFMA R10, R11, 0.69314718246459960938, R10 ;  /* 0x3f3172180b0a7823 */ /* 0x000fe2000000000a */
[C---:B------:R-:W-:Y:S01]  /*0450*/  FSETP.NEU.AND P1, PT, R9.reuse, RZ, PT ;  /* 0x000000ff0900720b */ /* 0x040fe20003f2d000 */
[----:B------:R-:W-:Y:S01]  /*0460*/  @P0 FFMA R10, R9, R12, +INF ;  /* 0x7f800000090a0423 */ /* 0x000fe2000000000c */
[----:B--2---:R-:W-:Y:S01]  /*0470*/  FADD R8, -R3, 1 ;  /* 0x3f80000003087421 */ /* 0x004fe20000000100 */
[----:B------:R-:W-:-:S03]  /*0480*/  FSEL R9, R14, -INF , P2 ;  /* 0xff8000000e097808 */ /* 0x000fc60001000000 */
[----:B------:R-:W-:Y:S02]  /*0490*/  FSEL R10, R10, -INF , P1 ;  /* 0xff8000000a0a7808 */ /* 0x000fe40000800000 */
[----:B------:R-:W-:Y:S01]  /*04a0*/  FMUL R8, R8, R9 ;  /* 0x0000000908087220 */ /* 0x000fe20000400000 */
[----:B------:R-:W-:-:S03]  /*04b0*/  FADD R9, R3, -R2 ;  /* 0x8000000203097221 */ /* 0x000fc60000000000 */
[----:B------:R-:W-:Y:S01]  /*04c0*/  FFMA R3, -R3, R10, -R8 ;  /* 0x0000000a03037223 */ /* 0x000fe20000000908 */
[----:B0-----:R-:W-:-:S05]  /*04d0*/  IMAD.WIDE R6, R0, 0x4, R6 ;  /* 0x0000000400067825 */ /* 0x001fca00078e0206 */
[----:B------:R-:W-:Y:S01]  /*04e0*/  STG.E desc[UR4][R6.64], R3 ;  /* 0x0000000306007986 */ /* 0x000fe2000c101904 */
[----:B-1----:R-:W-:-:S05]  /*04f0*/  IMAD.WIDE R4, R0, 0x4, R4 ;  /* 0x0000000400047825 */ /* 0x002fca00078e0204 */
[----:B------:R-:W-:Y:S01]  /*0500*/  STG.E desc[UR4][R4.64], R9 ;  /* 0x0000000904007986 */ /* 0x000fe2000c101904 */
[----:B------:R-:W-:Y:S05]  /*0510*/  EXIT ;  /* 0x000000000000794d */ /* 0x000fea0003800000 */
.L_x_0:
[----:B------:R-:W-:-:S00]  /*0520*/  BRA `(.L_x_0) ;  /* 0xfffffffc00fc7947 */ /* 0x000fc0000383ffff */
[----:B------:R-:W-:-:S00]  /*0530*/  NOP ;  /* 0x0000000000007918 */ /* 0x000fc00000000000 */
        /* <DEDUP_REMOVED lines=12> */
.L_x_1:


//--------------------- .nv.shared.reserved.0     --------------------------
	.section	.nv.shared.reserved.0,"aw",@nobits
	.weak		__nv_reservedSMEM_offset_0_alias
	.size		__nv_reservedSMEM_offset_0_alias, 0, 64
	.other		__nv_reservedSMEM_offset_0_alias,@"STO_CUDA_RESERVED_SHARED STV_DEFAULT"
__nv_reservedSMEM_offset_0_alias:
	.zero		0
	.zero		64


//--------------------- .nv.constant0._Z21logistic_x_ent_kerneliPfS_S_S_ --------------------------
	.section	.nv.constant0._Z21logistic_x_ent_kerneliPfS_S_S_,"a",@progbits
	.sectionflags	@""
	.align	4
.nv.constant0._Z21logistic_x_ent_kerneliPfS_S_S_:
	.zero		936


//--------------------- SYMBOLS --------------------------

	.type		.nv.reservedSmem.offset0,@object
	.size		.nv.reservedSmem.offset0,0x4
